//
// Generated by NVIDIA NVVM Compiler
//
// Compiler Build ID: CL-36424714
// Cuda compilation tools, release 13.0, V13.0.88
// Based on NVVM 20.0.0
//

.version 9.0
.target sm_100
.address_size 64

	// .globl	_Z16diffusion_kernelPfif
.global .align 4 .b8 __cudart_i2opi_f[24] = {65, 144, 67, 60, 153, 149, 98, 219, 192, 221, 52, 245, 209, 87, 39, 252, 41, 21, 68, 78, 110, 131, 249, 162};

.visible .entry _Z16diffusion_kernelPfif(
	.param .u64 .ptr .align 1 _Z16diffusion_kernelPfif_param_0,
	.param .u32 _Z16diffusion_kernelPfif_param_1,
	.param .f32 _Z16diffusion_kernelPfif_param_2
)
{
	.local .align 4 .b8 	__local_depot0[28];
	.reg .b64 	%SP;
	.reg .b64 	%SPL;
	.reg .pred 	%p<10>;
	.reg .b32 	%r<45>;
	.reg .b32 	%f<33>;
	.reg .b64 	%rd<25>;
	.reg .b64 	%fd<3>;

	mov.u64 	%SPL, __local_depot0;
	ld.param.u64 	%rd10, [_Z16diffusion_kernelPfif_param_0];
	ld.param.u32 	%r16, [_Z16diffusion_kernelPfif_param_1];
	ld.param.f32 	%f8, [_Z16diffusion_kernelPfif_param_2];
	add.u64 	%rd1, %SPL, 0;
	mov.u32 	%r17, %ctaid.x;
	mov.u32 	%r18, %ntid.x;
	mov.u32 	%r19, %tid.x;
	mad.lo.s32 	%r1, %r17, %r18, %r19;
	setp.ge.s32 	%p1, %r1, %r16;
	@%p1 bra 	$L__BB0_10;
	cvta.to.global.u64 	%rd12, %rd10;
	mul.wide.s32 	%rd13, %r1, 4;
	add.s64 	%rd2, %rd12, %rd13;
	ld.global.f32 	%f1, [%rd2];
	fma.rn.f32 	%f2, %f1, 0f41200000, 0f3DCCCCCD;
	mul.f32 	%f9, %f2, 0f3F22F983;
	cvt.rni.s32.f32 	%r44, %f9;
	cvt.rn.f32.s32 	%f10, %r44;
	fma.rn.f32 	%f11, %f10, 0fBFC90FDA, %f2;
	fma.rn.f32 	%f12, %f10, 0fB3A22168, %f11;
	fma.rn.f32 	%f32, %f10, 0fA7C234C5, %f12;
	abs.f32 	%f4, %f2;
	setp.ltu.f32 	%p2, %f4, 0f47CE4780;
	@%p2 bra 	$L__BB0_9;
	setp.neu.f32 	%p3, %f4, 0f7F800000;
	@%p3 bra 	$L__BB0_4;
	mov.f32 	%f15, 0f00000000;
	mul.rn.f32 	%f32, %f2, %f15;
	mov.b32 	%r44, 0;
	bra.uni 	$L__BB0_9;
$L__BB0_4:
	mov.b32 	%r3, %f2;
	shl.b32 	%r21, %r3, 8;
	or.b32  	%r4, %r21, -2147483648;
	mov.b64 	%rd24, 0;
	mov.b32 	%r41, 0;
	mov.u64 	%rd22, __cudart_i2opi_f;
	mov.u64 	%rd23, %rd1;
$L__BB0_5:
	.pragma "nounroll";
	ld.global.nc.u32 	%r22, [%rd22];
	mad.wide.u32 	%rd16, %r22, %r4, %rd24;
	shr.u64 	%rd24, %rd16, 32;
	st.local.u32 	[%rd23], %rd16;
	add.s32 	%r41, %r41, 1;
	add.s64 	%rd23, %rd23, 4;
	add.s64 	%rd22, %rd22, 4;
	setp.ne.s32 	%p4, %r41, 6;
	@%p4 bra 	$L__BB0_5;
	shr.u32 	%r23, %r3, 23;
	st.local.u32 	[%rd1+24], %rd24;
	and.b32  	%r7, %r23, 31;
	and.b32  	%r24, %r23, 224;
	add.s32 	%r25, %r24, -128;
	shr.u32 	%r26, %r25, 5;
	mul.wide.u32 	%rd17, %r26, 4;
	sub.s64 	%rd9, %rd1, %rd17;
	ld.local.u32 	%r42, [%rd9+24];
	ld.local.u32 	%r43, [%rd9+20];
	setp.eq.s32 	%p5, %r7, 0;
	@%p5 bra 	$L__BB0_8;
	shf.l.wrap.b32 	%r42, %r43, %r42, %r7;
	ld.local.u32 	%r27, [%rd9+16];
	shf.l.wrap.b32 	%r43, %r27, %r43, %r7;
$L__BB0_8:
	shr.u32 	%r28, %r42, 30;
	shf.l.wrap.b32 	%r29, %r43, %r42, 2;
	shl.b32 	%r30, %r43, 2;
	shr.u32 	%r31, %r29, 31;
	add.s32 	%r32, %r31, %r28;
	neg.s32 	%r33, %r32;
	setp.lt.s32 	%p6, %r3, 0;
	selp.b32 	%r44, %r33, %r32, %p6;
	xor.b32  	%r34, %r29, %r3;
	shr.s32 	%r35, %r29, 31;
	xor.b32  	%r36, %r35, %r29;
	xor.b32  	%r37, %r35, %r30;
	cvt.u64.u32 	%rd18, %r36;
	shl.b64 	%rd19, %rd18, 32;
	cvt.u64.u32 	%rd20, %r37;
	or.b64  	%rd21, %rd19, %rd20;
	cvt.rn.f64.s64 	%fd1, %rd21;
	mul.f64 	%fd2, %fd1, 0d3BF921FB54442D19;
	cvt.rn.f32.f64 	%f13, %fd2;
	neg.f32 	%f14, %f13;
	setp.lt.s32 	%p7, %r34, 0;
	selp.f32 	%f32, %f14, %f13, %p7;
$L__BB0_9:
	mul.rn.f32 	%f16, %f32, %f32;
	and.b32  	%r39, %r44, 1;
	setp.eq.b32 	%p8, %r39, 1;
	selp.f32 	%f17, 0f3F800000, %f32, %p8;
	fma.rn.f32 	%f18, %f16, %f17, 0f00000000;
	fma.rn.f32 	%f19, %f16, 0f37CBAC00, 0fBAB607ED;
	selp.f32 	%f20, %f19, 0fB94D4153, %p8;
	selp.f32 	%f21, 0f3D2AAABB, 0f3C0885E4, %p8;
	fma.rn.f32 	%f22, %f20, %f16, %f21;
	selp.f32 	%f23, 0fBEFFFFFF, 0fBE2AAAA8, %p8;
	fma.rn.f32 	%f24, %f22, %f16, %f23;
	fma.rn.f32 	%f25, %f24, %f18, %f17;
	and.b32  	%r40, %r44, 2;
	setp.eq.s32 	%p9, %r40, 0;
	mov.f32 	%f26, 0f00000000;
	sub.f32 	%f27, %f26, %f25;
	selp.f32 	%f28, %f25, %f27, %p9;
	mul.f32 	%f29, %f28, 0f3D4CCCCD;
	fma.rn.f32 	%f30, %f8, %f1, %f29;
	max.f32 	%f31, %f30, 0f00000000;
	st.global.f32 	[%rd2], %f31;
$L__BB0_10:
	ret;

}


// ===== COMPILED SASS (sm_100) =====

	.target	sm_100

	.elftype	@"ET_EXEC"


//--------------------- .note.nv.tkinfo           --------------------------
	.section	.note.nv.tkinfo,"",@"SHT_NOTE"
	.sectionflags	@"SHF_NOTE_NV_TKINFO"
	.tkinfo
        /*0018*/ 	.word	0x00000002
        /*0030*/ 	.string	""
        /*0030*/ 	.string	"ptxas"
        /*0030*/ 	.string	"Cuda compilation tools, release 13.0, V13.0.88"
        /*0030*/ 	.string	"Build cuda_13.0.r13.0/compiler.36424714_0"
        /*0030*/ 	.string	"-arch sm_100 -m 64 "



//--------------------- .note.nv.cuinfo           --------------------------
	.section	.note.nv.cuinfo,"",@"SHT_NOTE"
	.sectionflags	@"SHF_NOTE_NV_CUINFO"
        /*0018*/ 	.short	0x0002
        /*001a*/ 	.short	0x0064
        /*001c*/ 	.short	0x0082
	.zero		2


//--------------------- .nv.info                  --------------------------
	.section	.nv.info,"",@"SHT_CUDA_INFO"
	.align	4


	//----- nvinfo : EIATTR_REGCOUNT
	.align		4
        /*0000*/ 	.byte	0x04, 0x2f
        /*0002*/ 	.short	(.L_2 - .L_1)
	.align		4
.L_1:
        /*0004*/ 	.word	index@(_Z16diffusion_kernelPfif)
        /*0008*/ 	.word	0x00000014


	//----- nvinfo : EIATTR_FRAME_SIZE
	.align		4
.L_2:
        /*000c*/ 	.byte	0x04, 0x11
        /*000e*/ 	.short	(.L_4 - .L_3)
	.align		4
.L_3:
        /*0010*/ 	.word	index@(_Z16diffusion_kernelPfif)
        /*0014*/ 	.word	0x00000000


	//----- nvinfo : EIATTR_MIN_STACK_SIZE
	.align		4
.L_4:
        /*0018*/ 	.byte	0x04, 0x12
        /*001a*/ 	.short	(.L_6 - .L_5)
	.align		4
.L_5:
        /*001c*/ 	.word	index@(_Z16diffusion_kernelPfif)
        /*0020*/ 	.word	0x00000000
.L_6:


//--------------------- .nv.compat                --------------------------
	.section	.nv.compat,"",@"SHT_CUDA_COMPAT_INFO"
	.align	4
        /*0000*/ 	.byte	0x02, 0x09, 0x00, 0x00, 0x02, 0x02, 0x01, 0x00, 0x02, 0x05, 0x05, 0x00, 0x03, 0x07, 0x01, 0x01
        /*0010*/ 	.byte	0x02, 0x03, 0x00, 0x00, 0x02, 0x06, 0x01, 0x00, 0x04, 0x0b, 0x08, 0x00, 0x01, 0x00, 0x00, 0x00
        /*0020*/ 	.byte	0x00, 0x00, 0x00, 0x00


//--------------------- .nv.info._Z16diffusion_kernelPfif --------------------------
	.section	.nv.info._Z16diffusion_kernelPfif,"",@"SHT_CUDA_INFO"
	.sectionflags	@""
	.align	4


	//----- nvinfo : EIATTR_CUDA_API_VERSION
	.align		4
        /*0000*/ 	.byte	0x04, 0x37
        /*0002*/ 	.short	(.L_8 - .L_7)
.L_7:
        /*0004*/ 	.word	0x00000082


	//----- nvinfo : EIATTR_KPARAM_INFO
	.align		4
.L_8:
        /*0008*/ 	.byte	0x04, 0x17
        /*000a*/ 	.short	(.L_10 - .L_9)
.L_9:
        /*000c*/ 	.word	0x00000000
        /*0010*/ 	.short	0x0002
        /*0012*/ 	.short	0x000c
        /*0014*/ 	.byte	0x00, 0xf0, 0x11, 0x00


	//----- nvinfo : EIATTR_KPARAM_INFO
	.align		4
.L_10:
        /*0018*/ 	.byte	0x04, 0x17
        /*001a*/ 	.short	(.L_12 - .L_11)
.L_11:
        /*001c*/ 	.word	0x00000000
        /*0020*/ 	.short	0x0001
        /*0022*/ 	.short	0x0008
        /*0024*/ 	.byte	0x00, 0xf0, 0x11, 0x00


	//----- nvinfo : EIATTR_KPARAM_INFO
	.align		4
.L_12:
        /*0028*/ 	.byte	0x04, 0x17
        /*002a*/ 	.short	(.L_14 - .L_13)
.L_13:
        /*002c*/ 	.word	0x00000000
        /*0030*/ 	.short	0x0000
        /*0032*/ 	.short	0x0000
        /*0034*/ 	.byte	0x00, 0xf5, 0x21, 0x00


	//----- nvinfo : EIATTR_SPARSE_MMA_MASK
	.align		4
.L_14:
        /*0038*/ 	.byte	0x03, 0x50
        /*003a*/ 	.short	0x0000


	//----- nvinfo : EIATTR_MAXREG_COUNT
	.align		4
        /*003c*/ 	.byte	0x03, 0x1b
        /*003e*/ 	.short	0x00ff


	//----- nvinfo : EIATTR_MERCURY_ISA_VERSION
	.align		4
        /*0040*/ 	.byte	0x03, 0x5f
        /*0042*/ 	.short	0x0101


	//----- nvinfo : EIATTR_VRC_CTA_INIT_COUNT
	.align		4
        /*0044*/ 	.byte	0x02, 0x4a
	.zero		1
	.zero		1


	//----- nvinfo : EIATTR_EXIT_INSTR_OFFSETS
	.align		4
        /*0048*/ 	.byte	0x04, 0x1c
        /*004a*/ 	.short	(.L_16 - .L_15)


	//   ....[0]....
.L_15:
        /*004c*/ 	.word	0x00000070


	//   ....[1]....
        /*0050*/ 	.word	0x000008e0


	//----- nvinfo : EIATTR_CRS_STACK_SIZE
	.align		4
.L_16:
        /*0054*/ 	.byte	0x04, 0x1e
        /*0056*/ 	.short	(.L_18 - .L_17)
.L_17:
        /*0058*/ 	.word	0x00000000


	//----- nvinfo : EIATTR_CBANK_PARAM_SIZE
	.align		4
.L_18:
        /*005c*/ 	.byte	0x03, 0x19
        /*005e*/ 	.short	0x0010


	//----- nvinfo : EIATTR_PARAM_CBANK
	.align		4
        /*0060*/ 	.byte	0x04, 0x0a
        /*0062*/ 	.short	(.L_20 - .L_19)
	.align		4
.L_19:
        /*0064*/ 	.word	index@(.nv.constant0._Z16diffusion_kernelPfif)
        /*0068*/ 	.short	0x0380
        /*006a*/ 	.short	0x0010


	//----- nvinfo : EIATTR_SW_WAR
	.align		4
.L_20:
        /*006c*/ 	.byte	0x04, 0x36
        /*006e*/ 	.short	(.L_22 - .L_21)
.L_21:
        /*0070*/ 	.word	0x00000008
.L_22:


//--------------------- .nv.callgraph             --------------------------
	.section	.nv.callgraph,"",@"SHT_CUDA_CALLGRAPH"
	.align	4
	.sectionentsize	8
	.align		4
        /*0000*/ 	.word	0x00000000
	.align		4
        /*0004*/ 	.word	0xffffffff
	.align		4
        /*0008*/ 	.word	0x00000000
	.align		4
        /*000c*/ 	.word	0xfffffffe
	.align		4
        /*0010*/ 	.word	0x00000000
	.align		4
        /*0014*/ 	.word	0xfffffffd
	.align		4
        /*0018*/ 	.word	0x00000000
	.align		4
        /*001c*/ 	.word	0xfffffffc


//--------------------- .nv.constant4             --------------------------
	.section	.nv.constant4,"a",@progbits
	.align	8
	.align		8
.nv.constant4:
        /*0000*/ 	.dword	__cudart_i2opi_f


//--------------------- .text._Z16diffusion_kernelPfif --------------------------
	.section	.text._Z16diffusion_kernelPfif,"ax",@progbits
	.align	128
        .global         _Z16diffusion_kernelPfif
        .type           _Z16diffusion_kernelPfif,@function
        .size           _Z16diffusion_kernelPfif,(.L_x_6 - _Z16diffusion_kernelPfif)
        .other          _Z16diffusion_kernelPfif,@"STO_CUDA_ENTRY STV_DEFAULT"
_Z16diffusion_kernelPfif:
.text._Z16diffusion_kernelPfif:
[----:B------:R-:W-:Y:S01]  /*0000*/  LDC R1, c[0x0][0x37c] ;  /* 0x0000df00ff017b82 */ /* 0x000fe20000000800 */
[----:B------:R-:W0:Y:S07]  /*0010*/  S2R R0, SR_TID.X ;  /* 0x0000000000007919 */ /* 0x000e2e0000002100 */
[----:B------:R-:W0:Y:S01]  /*0020*/  S2UR UR4, SR_CTAID.X ;  /* 0x00000000000479c3 */ /* 0x000e220000002500 */
[----:B------:R-:W1:Y:S07]  /*0030*/  LDCU UR5, c[0x0][0x388] ;  /* 0x00007100ff0577ac */ /* 0x000e6e0008000800 */
[----:B------:R-:W0:Y:S02]  /*0040*/  LDC R5, c[0x0][0x360] ;  /* 0x0000d800ff057b82 */ /* 0x000e240000000800 */
[----:B0-----:R-:W-:-:S05]  /*0050*/  IMAD R5, R5, UR4, R0 ;  /* 0x0000000405057c24 */ /* 0x001fca000f8e0200 */
[----:B-1----:R-:W-:-:S13]  /*0060*/  ISETP.GE.AND P0, PT, R5, UR5, PT ;  /* 0x0000000505007c0c */ /* 0x002fda000bf06270 */
[----:B------:R-:W-:Y:S05]  /*0070*/  @P0 EXIT ;  /* 0x000000000000094d */ /* 0x000fea0003800000 */
[----:B------:R-:W0:Y:S01]  /*0080*/  LDC.64 R2, c[0x0][0x380] ;  /* 0x0000e000ff027b82 */ /* 0x000e220000000a00 */
[----:B------:R-:W1:Y:S01]  /*0090*/  LDCU.64 UR6, c[0x0][0x358] ;  /* 0x00006b00ff0677ac */ /* 0x000e620008000a00 */
[----:B0-----:R-:W-:-:S05]  /*00a0*/  IMAD.WIDE R2, R5, 0x4, R2 ;  /* 0x0000000405027825 */ /* 0x001fca00078e0202 */
[----:B-1----:R-:W2:Y:S01]  /*00b0*/  LDG.E R4, desc[UR6][R2.64] ;  /* 0x0000000602047981 */ /* 0x002ea2000c1e1900 */
[----:B------:R-:W-:Y:S01]  /*00c0*/  IMAD.MOV.U32 R5, RZ, RZ, 0x41200000 ;  /* 0x41200000ff057424 */ /* 0x000fe200078e00ff */
[----:B------:R-:W-:Y:S03]  /*00d0*/  BSSY.RECONVERGENT B0, `(.L_x_0) ;  /* 0x000006a000007945 */ /* 0x000fe60003800200 */
[----:B--2---:R-:W-:-:S04]  /*00e0*/  FFMA R0, R4, R5, 0.10000000149011611938 ;  /* 0x3dcccccd04007423 */ /* 0x004fc80000000005 */
[C---:B------:R-:W-:Y:S01]  /*00f0*/  FMUL R5, R0.reuse, 0.63661974668502807617 ;  /* 0x3f22f98300057820 */ /* 0x040fe20000400000 */
[----:B------:R-:W-:-:S05]  /*0100*/  FSETP.GE.AND P0, PT, |R0|, 105615, PT ;  /* 0x47ce47800000780b */ /* 0x000fca0003f06200 */
[----:B------:R-:W0:Y:S02]  /*0110*/  F2I.NTZ R5, R5 ;  /* 0x0000000500057305 */ /* 0x000e240000203100 */
[----:B0-----:R-:W-:-:S05]  /*0120*/  I2FP.F32.S32 R7, R5 ;  /* 0x0000000500077245 */ /* 0x001fca0000201400 */
[----:B------:R-:W-:-:S04]  /*0130*/  FFMA R6, R7, -1.5707962512969970703, R0 ;  /* 0xbfc90fda07067823 */ /* 0x000fc80000000000 */
[----:B------:R-:W-:-:S04]  /*0140*/  FFMA R6, R7, -7.5497894158615963534e-08, R6 ;  /* 0xb3a2216807067823 */ /* 0x000fc80000000006 */
[----:B------:R-:W-:Y:S01]  /*0150*/  FFMA R8, R7, -5.3903029534742383927e-15, R6 ;  /* 0xa7c234c507087823 */ /* 0x000fe20000000006 */
[----:B------:R-:W-:Y:S06]  /*0160*/  @!P0 BRA `(.L_x_1) ;  /* 0x0000000400808947 */ /* 0x000fec0003800000 */
[----:B------:R-:W-:-:S13]  /*0170*/  FSETP.NEU.AND P0, PT, |R0|, +INF , PT ;  /* 0x7f8000000000780b */ /* 0x000fda0003f0d200 */
[----:B------:R-:W-:Y:S01]  /*0180*/  @!P0 FMUL R8, RZ, R0 ;  /* 0x00000000ff088220 */ /* 0x000fe20000400000 */
[----:B------:R-:W-:Y:S01]  /*0190*/  @!P0 IMAD.MOV.U32 R5, RZ, RZ, RZ ;  /* 0x000000ffff058224 */ /* 0x000fe200078e00ff */
[----:B------:R-:W-:Y:S06]  /*01a0*/  @!P0 BRA `(.L_x_1) ;  /* 0x0000000400708947 */ /* 0x000fec0003800000 */
[----:B------:R-:W-:Y:S02]  /*01b0*/  IMAD.SHL.U32 R6, R0, 0x100, RZ ;  /* 0x0000010000067824 */ /* 0x000fe400078e00ff */
[----:B------:R-:W-:Y:S02]  /*01c0*/  HFMA2 R11, -RZ, RZ, 0, 0 ;  /* 0x00000000ff0b7431 */ /* 0x000fe400000001ff */
[----:B------:R-:W-:Y:S01]  /*01d0*/  IMAD.MOV.U32 R5, RZ, RZ, RZ ;  /* 0x000000ffff057224 */ /* 0x000fe200078e00ff */
[----:B------:R-:W0:Y:S01]  /*01e0*/  LDCU.64 UR8, c[0x4][URZ] ;  /* 0x01000000ff0877ac */ /* 0x000e220008000a00 */
[----:B------:R-:W-:Y:S01]  /*01f0*/  LOP3.LUT R10, R6, 0x80000000, RZ, 0xfc, !PT ;  /* 0x80000000060a7812 */ /* 0x000fe200078efcff */
[----:B------:R-:W-:Y:S01]  /*0200*/  UMOV UR5, URZ ;  /* 0x000000ff00057c82 */ /* 0x000fe20008000000 */
[----:B------:R-:W-:-:S05]  /*0210*/  UMOV UR4, URZ ;  /* 0x000000ff00047c82 */ /* 0x000fca0008000000 */
.L_x_2:
[----:B0-----:R-:W-:Y:S02]  /*0220*/  IMAD.U32 R8, RZ, RZ, UR8 ;  /* 0x00000008ff087e24 */ /* 0x001fe4000f8e00ff */
[----:B------:R-:W-:-:S05]  /*0230*/  IMAD.U32 R9, RZ, RZ, UR9 ;  /* 0x00000009ff097e24 */ /* 0x000fca000f8e00ff */
[----:B------:R-:W2:Y:S01]  /*0240*/  LDG.E.CONSTANT R7, desc[UR6][R8.64] ;  /* 0x0000000608077981 */ /* 0x000ea2000c1e9900 */
[----:B------:R-:W-:Y:S01]  /*0250*/  UIADD3 UR4, UPT, UPT, UR4, 0x1, URZ ;  /* 0x0000000104047890 */ /* 0x000fe2000fffe0ff */
[C---:B------:R-:W-:Y:S01]  /*0260*/  ISETP.EQ.AND P0, PT, R11.reuse, RZ, PT ;  /* 0x000000ff0b00720c */ /* 0x040fe20003f02270 */
[----:B------:R-:W-:Y:S01]  /*0270*/  UIADD3 UR8, UP1, UPT, UR8, 0x4, URZ ;  /* 0x0000000408087890 */ /* 0x000fe2000ff3e0ff */
[C---:B------:R-:W-:Y:S01]  /*0280*/  ISETP.EQ.AND P1, PT, R11.reuse, 0x4, PT ;  /* 0x000000040b00780c */ /* 0x040fe20003f22270 */
[----:B------:R-:W-:Y:S01]  /*0290*/  UISETP.NE.AND UP0, UPT, UR4, 0x6, UPT ;  /* 0x000000060400788c */ /* 0x000fe2000bf05270 */
[C---:B------:R-:W-:Y:S01]  /*02a0*/  ISETP.EQ.AND P2, PT, R11.reuse, 0x8, PT ;  /* 0x000000080b00780c */ /* 0x040fe20003f42270 */
[----:B------:R-:W-:Y:S01]  /*02b0*/  UIADD3.X UR9, UPT, UPT, URZ, UR9, URZ, UP1, !UPT ;  /* 0x00000009ff097290 */ /* 0x000fe20008ffe4ff */
[C---:B------:R-:W-:Y:S02]  /*02c0*/  ISETP.EQ.AND P3, PT, R11.reuse, 0xc, PT ;  /* 0x0000000c0b00780c */ /* 0x040fe40003f62270 */
[----:B------:R-:W-:-:S02]  /*02d0*/  ISETP.EQ.AND P4, PT, R11, 0x10, PT ;  /* 0x000000100b00780c */ /* 0x000fc40003f82270 */
[C---:B------:R-:W-:Y:S01]  /*02e0*/  ISETP.EQ.AND P5, PT, R11.reuse, 0x14, PT ;  /* 0x000000140b00780c */ /* 0x040fe20003fa2270 */
[----:B------:R-:W-:Y:S02]  /*02f0*/  VIADD R11, R11, 0x4 ;  /* 0x000000040b0b7836 */ /* 0x000fe40000000000 */
[----:B--2---:R-:W-:-:S03]  /*0300*/  IMAD.WIDE.U32 R6, R7, R10, RZ ;  /* 0x0000000a07067225 */ /* 0x004fc600078e00ff */
[----:B------:R-:W-:-:S04]  /*0310*/  IADD3 R6, P6, PT, R6, R5, RZ ;  /* 0x0000000506067210 */ /* 0x000fc80007fde0ff */
[----:B------:R-:W-:Y:S01]  /*0320*/  IADD3.X R5, PT, PT, R7, UR5, RZ, P6, !PT ;  /* 0x0000000507057c10 */ /* 0x000fe2000b7fe4ff */
[--C-:B------:R-:W-:Y:S01]  /*0330*/  @P0 IMAD.MOV.U32 R12, RZ, RZ, R6.reuse ;  /* 0x000000ffff0c0224 */ /* 0x100fe200078e0006 */
[----:B------:R-:W-:Y:S01]  /*0340*/  @P2 MOV R14, R6 ;  /* 0x00000006000e2202 */ /* 0x000fe20000000f00 */
[--C-:B------:R-:W-:Y:S02]  /*0350*/  @P1 IMAD.MOV.U32 R13, RZ, RZ, R6.reuse ;  /* 0x000000ffff0d1224 */ /* 0x100fe400078e0006 */
[--C-:B------:R-:W-:Y:S02]  /*0360*/  @P3 IMAD.MOV.U32 R15, RZ, RZ, R6.reuse ;  /* 0x000000ffff0f3224 */ /* 0x100fe400078e0006 */
[--C-:B------:R-:W-:Y:S02]  /*0370*/  @P4 IMAD.MOV.U32 R16, RZ, RZ, R6.reuse ;  /* 0x000000ffff104224 */ /* 0x100fe400078e0006 */
[----:B------:R-:W-:Y:S01]  /*0380*/  @P5 IMAD.MOV.U32 R17, RZ, RZ, R6 ;  /* 0x000000ffff115224 */ /* 0x000fe200078e0006 */
[----:B------:R-:W-:Y:S06]  /*0390*/  BRA.U UP0, `(.L_x_2) ;  /* 0xfffffffd00a07547 */ /* 0x000fec000b83ffff */
[----:B------:R-:W-:Y:S01]  /*03a0*/  SHF.R.U32.HI R6, RZ, 0x17, R0 ;  /* 0x00000017ff067819 */ /* 0x000fe20000011600 */
[----:B------:R-:W-:Y:S03]  /*03b0*/  BSSY.RECONVERGENT B1, `(.L_x_3) ;  /* 0x0000029000017945 */ /* 0x000fe60003800200 */
[C---:B------:R-:W-:Y:S02]  /*03c0*/  LOP3.LUT R7, R6.reuse, 0xe0, RZ, 0xc0, !PT ;  /* 0x000000e006077812 */ /* 0x040fe400078ec0ff */
[----:B------:R-:W-:Y:S02]  /*03d0*/  LOP3.LUT P6, RZ, R6, 0x1f, RZ, 0xc0, !PT ;  /* 0x0000001f06ff7812 */ /* 0x000fe400078cc0ff */
[----:B------:R-:W-:-:S04]  /*03e0*/  IADD3 R7, PT, PT, R7, -0x80, RZ ;  /* 0xffffff8007077810 */ /* 0x000fc80007ffe0ff */
[----:B------:R-:W-:-:S05]  /*03f0*/  SHF.R.U32.HI R7, RZ, 0x5, R7 ;  /* 0x00000005ff077819 */ /* 0x000fca0000011607 */
[----:B------:R-:W-:-:S05]  /*0400*/  IMAD.U32 R9, R7, -0x4, RZ ;  /* 0xfffffffc07097824 */ /* 0x000fca00078e00ff */
[C---:B------:R-:W-:Y:S02]  /*0410*/  ISETP.EQ.AND P3, PT, R9.reuse, -0x18, PT ;  /* 0xffffffe80900780c */ /* 0x040fe40003f62270 */
[C---:B------:R-:W-:Y:S02]  /*0420*/  ISETP.EQ.AND P4, PT, R9.reuse, -0x14, PT ;  /* 0xffffffec0900780c */ /* 0x040fe40003f82270 */
[C---:B------:R-:W-:Y:S02]  /*0430*/  ISETP.EQ.AND P2, PT, R9.reuse, -0x10, PT ;  /* 0xfffffff00900780c */ /* 0x040fe40003f42270 */
[C---:B------:R-:W-:Y:S02]  /*0440*/  ISETP.EQ.AND P1, PT, R9.reuse, -0xc, PT ;  /* 0xfffffff40900780c */ /* 0x040fe40003f22270 */
[C---:B------:R-:W-:Y:S02]  /*0450*/  ISETP.EQ.AND P0, PT, R9.reuse, -0x8, PT ;  /* 0xfffffff80900780c */ /* 0x040fe40003f02270 */
[----:B------:R-:W-:-:S03]  /*0460*/  ISETP.EQ.AND P5, PT, R9, RZ, PT ;  /* 0x000000ff0900720c */ /* 0x000fc60003fa2270 */
[--C-:B------:R-:W-:Y:S01]  /*0470*/  @P3 IMAD.MOV.U32 R7, RZ, RZ, R12.reuse ;  /* 0x000000ffff073224 */ /* 0x100fe200078e000c */
[C---:B------:R-:W-:Y:S01]  /*0480*/  ISETP.EQ.AND P3, PT, R9.reuse, -0x4, PT ;  /* 0xfffffffc0900780c */ /* 0x040fe20003f62270 */
[----:B------:R-:W-:Y:S02]  /*0490*/  @P4 IMAD.MOV.U32 R8, RZ, RZ, R12 ;  /* 0x000000ffff084224 */ /* 0x000fe400078e000c */
[----:B------:R-:W-:Y:S01]  /*04a0*/  @P4 IMAD.MOV.U32 R7, RZ, RZ, R13 ;  /* 0x000000ffff074224 */ /* 0x000fe200078e000d */
[----:B------:R-:W-:Y:S01]  /*04b0*/  ISETP.EQ.AND P4, PT, R9, 0x4, PT ;  /* 0x000000040900780c */ /* 0x000fe20003f82270 */
[--C-:B------:R-:W-:Y:S01]  /*04c0*/  @P2 IMAD.MOV.U32 R7, RZ, RZ, R14.reuse ;  /* 0x000000ffff072224 */ /* 0x100fe200078e000e */
[----:B------:R-:W-:Y:S01]  /*04d0*/  @P2 MOV R8, R13 ;  /* 0x0000000d00082202 */ /* 0x000fe20000000f00 */
[----:B------:R-:W-:Y:S01]  /*04e0*/  @P1 IMAD.MOV.U32 R7, RZ, RZ, R15 ;  /* 0x000000ffff071224 */ /* 0x000fe200078e000f */
[----:B------:R-:W-:Y:S01]  /*04f0*/  @P0 MOV R7, R16 ;  /* 0x0000001000070202 */ /* 0x000fe20000000f00 */
[----:B------:R-:W-:-:S02]  /*0500*/  @P1 IMAD.MOV.U32 R8, RZ, RZ, R14 ;  /* 0x000000ffff081224 */ /* 0x000fc400078e000e */
[----:B------:R-:W-:Y:S02]  /*0510*/  @P0 IMAD.MOV.U32 R8, RZ, RZ, R15 ;  /* 0x000000ffff080224 */ /* 0x000fe400078e000f */
[----:B------:R-:W-:Y:S02]  /*0520*/  @P3 IMAD.MOV.U32 R7, RZ, RZ, R17 ;  /* 0x000000ffff073224 */ /* 0x000fe400078e0011 */
[----:B------:R-:W-:Y:S02]  /*0530*/  @P5 IMAD.MOV.U32 R7, RZ, RZ, R5 ;  /* 0x000000ffff075224 */ /* 0x000fe400078e0005 */
[----:B------:R-:W-:Y:S02]  /*0540*/  @P3 IMAD.MOV.U32 R8, RZ, RZ, R16 ;  /* 0x000000ffff083224 */ /* 0x000fe400078e0010 */
[----:B------:R-:W-:Y:S01]  /*0550*/  @P5 IMAD.MOV.U32 R8, RZ, RZ, R17 ;  /* 0x000000ffff085224 */ /* 0x000fe200078e0011 */
[----:B------:R-:W-:Y:S01]  /*0560*/  @P4 MOV R8, R5 ;  /* 0x0000000500084202 */ /* 0x000fe20000000f00 */
[----:B------:R-:W-:Y:S01]  /*0570*/  IMAD.MOV.U32 R11, RZ, RZ, R7 ;  /* 0x000000ffff0b7224 */ /* 0x000fe200078e0007 */
[----:B------:R-:W-:Y:S06]  /*0580*/  @!P6 BRA `(.L_x_4) ;  /* 0x00000000002ce947 */ /* 0x000fec0003800000 */
[----:B------:R-:W-:Y:S01]  /*0590*/  @P2 IMAD.MOV.U32 R7, RZ, RZ, R12 ;  /* 0x000000ffff072224 */ /* 0x000fe200078e000c */
[----:B------:R-:W-:Y:S01]  /*05a0*/  LOP3.LUT R6, R6, 0x1f, RZ, 0xc0, !PT ;  /* 0x0000001f06067812 */ /* 0x000fe200078ec0ff */
[----:B------:R-:W-:Y:S01]  /*05b0*/  @P1 IMAD.MOV.U32 R7, RZ, RZ, R13 ;  /* 0x000000ffff071224 */ /* 0x000fe200078e000d */
[----:B------:R-:W-:Y:S01]  /*05c0*/  @P0 MOV R7, R14 ;  /* 0x0000000e00070202 */ /* 0x000fe20000000f00 */
[----:B------:R-:W-:Y:S01]  /*05d0*/  @P3 IMAD.MOV.U32 R7, RZ, RZ, R15 ;  /* 0x000000ffff073224 */ /* 0x000fe200078e000f */
[----:B------:R-:W-:Y:S01]  /*05e0*/  ISETP.EQ.AND P0, PT, R9, 0x8, PT ;  /* 0x000000080900780c */ /* 0x000fe20003f02270 */
[----:B------:R-:W-:Y:S01]  /*05f0*/  @P5 IMAD.MOV.U32 R7, RZ, RZ, R16 ;  /* 0x000000ffff075224 */ /* 0x000fe200078e0010 */
[----:B------:R-:W-:Y:S01]  /*0600*/  SHF.L.W.U32.HI R11, R8, R6, R11 ;  /* 0x00000006080b7219 */ /* 0x000fe20000010e0b */
[----:B------:R-:W-:-:S10]  /*0610*/  @P4 IMAD.MOV.U32 R7, RZ, RZ, R17 ;  /* 0x000000ffff074224 */ /* 0x000fd400078e0011 */
[----:B------:R-:W-:-:S04]  /*0620*/  @P0 MOV R7, R5 ;  /* 0x0000000500070202 */ /* 0x000fc80000000f00 */
[----:B------:R-:W-:-:S07]  /*0630*/  SHF.L.W.U32.HI R8, R7, R6, R8 ;  /* 0x0000000607087219 */ /* 0x000fce0000010e08 */
.L_x_4:
[----:B------:R-:W-:Y:S05]  /*0640*/  BSYNC.RECONVERGENT B1 ;  /* 0x0000000000017941 */ /* 0x000fea0003800200 */
.L_x_3:
[C---:B------:R-:W-:Y:S01]  /*0650*/  SHF.L.W.U32.HI R10, R8.reuse, 0x2, R11 ;  /* 0x00000002080a7819 */ /* 0x040fe20000010e0b */
[----:B------:R-:W-:Y:S01]  /*0660*/  IMAD.SHL.U32 R8, R8, 0x4, RZ ;  /* 0x0000000408087824 */ /* 0x000fe200078e00ff */
[----:B------:R-:W-:Y:S01]  /*0670*/  UMOV UR4, 0x54442d19 ;  /* 0x54442d1900047882 */ /* 0x000fe20000000000 */
[----:B------:R-:W-:Y:S01]  /*0680*/  UMOV UR5, 0x3bf921fb ;  /* 0x3bf921fb00057882 */ /* 0x000fe20000000000 */
[----:B------:R-:W-:Y:S02]  /*0690*/  SHF.R.S32.HI R5, RZ, 0x1f, R10 ;  /* 0x0000001fff057819 */ /* 0x000fe4000001140a */
[----:B------:R-:W-:Y:S02]  /*06a0*/  ISETP.GE.AND P0, PT, R0, RZ, PT ;  /* 0x000000ff0000720c */ /* 0x000fe40003f06270 */
[C---:B------:R-:W-:Y:S02]  /*06b0*/  LOP3.LUT R8, R5.reuse, R8, RZ, 0x3c, !PT ;  /* 0x0000000805087212 */ /* 0x040fe400078e3cff */
[----:B------:R-:W-:-:S02]  /*06c0*/  LOP3.LUT R9, R5, R10, RZ, 0x3c, !PT ;  /* 0x0000000a05097212 */ /* 0x000fc400078e3cff */
[----:B------:R-:W-:Y:S02]  /*06d0*/  SHF.R.U32.HI R5, RZ, 0x1e, R11 ;  /* 0x0000001eff057819 */ /* 0x000fe4000001160b */
[----:B------:R-:W0:Y:S01]  /*06e0*/  I2F.F64.S64 R6, R8 ;  /* 0x0000000800067312 */ /* 0x000e220000301c00 */
[C---:B------:R-:W-:Y:S02]  /*06f0*/  LOP3.LUT R0, R10.reuse, R0, RZ, 0x3c, !PT ;  /* 0x000000000a007212 */ /* 0x040fe400078e3cff */
[----:B------:R-:W-:Y:S02]  /*0700*/  LEA.HI R5, R10, R5, RZ, 0x1 ;  /* 0x000000050a057211 */ /* 0x000fe400078f08ff */
[----:B------:R-:W-:-:S03]  /*0710*/  ISETP.GE.AND P1, PT, R0, RZ, PT ;  /* 0x000000ff0000720c */ /* 0x000fc60003f26270 */
[----:B------:R-:W-:-:S04]  /*0720*/  IMAD.MOV R0, RZ, RZ, -R5 ;  /* 0x000000ffff007224 */ /* 0x000fc800078e0a05 */
[----:B------:R-:W-:Y:S01]  /*0730*/  @!P0 IMAD.MOV.U32 R5, RZ, RZ, R0 ;  /* 0x000000ffff058224 */ /* 0x000fe200078e0000 */
[----:B0-----:R-:W-:-:S10]  /*0740*/  DMUL R6, R6, UR4 ;  /* 0x0000000406067c28 */ /* 0x001fd40008000000 */
[----:B------:R-:W0:Y:S02]  /*0750*/  F2F.F32.F64 R6, R6 ;  /* 0x0000000600067310 */ /* 0x000e240000301000 */
[----:B0-----:R-:W-:-:S07]  /*0760*/  FSEL R8, -R6, R6, !P1 ;  /* 0x0000000606087208 */ /* 0x001fce0004800100 */
.L_x_1:
[----:B------:R-:W-:Y:S05]  /*0770*/  BSYNC.RECONVERGENT B0 ;  /* 0x0000000000007941 */ /* 0x000fea0003800200 */
.L_x_0:
[----:B------:R-:W-:Y:S01]  /*0780*/  MOV R0, 0x37cbac00 ;  /* 0x37cbac0000007802 */ /* 0x000fe20000000f00 */
[----:B------:R-:W-:Y:S01]  /*0790*/  FMUL R7, R8, R8 ;  /* 0x0000000808077220 */ /* 0x000fe20000400000 */
[C---:B------:R-:W-:Y:S01]  /*07a0*/  LOP3.LUT R6, R5.reuse, 0x1, RZ, 0xc0, !PT ;  /* 0x0000000105067812 */ /* 0x040fe200078ec0ff */
[----:B------:R-:W-:Y:S01]  /*07b0*/  IMAD.MOV.U32 R9, RZ, RZ, 0x3effffff ;  /* 0x3effffffff097424 */ /* 0x000fe200078e00ff */
[----:B------:R-:W-:Y:S01]  /*07c0*/  LOP3.LUT P1, RZ, R5, 0x2, RZ, 0xc0, !PT ;  /* 0x0000000205ff7812 */ /* 0x000fe2000782c0ff */
[----:B------:R-:W-:Y:S01]  /*07d0*/  FFMA R0, R7, R0, -0.0013887860113754868507 ;  /* 0xbab607ed07007423 */ /* 0x000fe20000000000 */
[----:B------:R-:W-:Y:S01]  /*07e0*/  ISETP.NE.U32.AND P0, PT, R6, 0x1, PT ;  /* 0x000000010600780c */ /* 0x000fe20003f05070 */
[----:B------:R-:W-:Y:S01]  /*07f0*/  IMAD.MOV.U32 R6, RZ, RZ, 0x3d2aaabb ;  /* 0x3d2aaabbff067424 */ /* 0x000fe200078e00ff */
[----:B------:R-:W0:Y:S02]  /*0800*/  LDCU UR4, c[0x0][0x38c] ;  /* 0x00007180ff0477ac */ /* 0x000e240008000800 */
[----:B------:R-:W-:-:S02]  /*0810*/  FSEL R0, R0, -0.00019574658654164522886, !P0 ;  /* 0xb94d415300007808 */ /* 0x000fc40004000000 */
[----:B------:R-:W-:Y:S02]  /*0820*/  FSEL R6, R6, 0.0083327032625675201416, !P0 ;  /* 0x3c0885e406067808 */ /* 0x000fe40004000000 */
[----:B------:R-:W-:-:S03]  /*0830*/  FSEL R5, -R9, -0.16666662693023681641, !P0 ;  /* 0xbe2aaaa809057808 */ /* 0x000fc60004000100 */
[----:B------:R-:W-:Y:S01]  /*0840*/  FFMA R6, R7, R0, R6 ;  /* 0x0000000007067223 */ /* 0x000fe20000000006 */
[----:B------:R-:W-:-:S03]  /*0850*/  FSEL R0, R8, 1, P0 ;  /* 0x3f80000008007808 */ /* 0x000fc60000000000 */
[C---:B------:R-:W-:Y:S02]  /*0860*/  FFMA R5, R7.reuse, R6, R5 ;  /* 0x0000000607057223 */ /* 0x040fe40000000005 */
[----:B------:R-:W-:-:S04]  /*0870*/  FFMA R7, R7, R0, RZ ;  /* 0x0000000007077223 */ /* 0x000fc800000000ff */
[----:B------:R-:W-:-:S04]  /*0880*/  FFMA R0, R7, R5, R0 ;  /* 0x0000000507007223 */ /* 0x000fc80000000000 */
[----:B------:R-:W-:-:S04]  /*0890*/  @P1 FADD R0, RZ, -R0 ;  /* 0x80000000ff001221 */ /* 0x000fc80000000000 */
[----:B------:R-:W-:-:S04]  /*08a0*/  FMUL R5, R0, 0.050000000745058059692 ;  /* 0x3d4ccccd00057820 */ /* 0x000fc80000400000 */
[----:B0-----:R-:W-:-:S05]  /*08b0*/  FFMA R5, R4, UR4, R5 ;  /* 0x0000000404057c23 */ /* 0x001fca0008000005 */
[----:B------:R-:W-:-:S05]  /*08c0*/  FMNMX R5, RZ, R5, !PT ;  /* 0x00000005ff057209 */ /* 0x000fca0007800000 */
[----:B------:R-:W-:Y:S01]  /*08d0*/  STG.E desc[UR6][R2.64], R5 ;  /* 0x0000000502007986 */ /* 0x000fe2000c101906 */
[----:B------:R-:W-:Y:S05]  /*08e0*/  EXIT ;  /* 0x000000000000794d */ /* 0x000fea0003800000 */
.L_x_5:
[----:B------:R-:W-:-:S00]  /*08f0*/  BRA `(.L_x_5) ;  /* 0xfffffffc00fc7947 */ /* 0x000fc0000383ffff */
[----:B------:R-:W-:-:S00]  /*0900*/  NOP ;  /* 0x0000000000007918 */ /* 0x000fc00000000000 */
[----:B------:R-:W-:-:S00]  /*0910*/  NOP ;  /* 0x0000000000007918 */ /* 0x000fc00000000000 */
[----:B------:R-:W-:-:S00]  /*0920*/  NOP ;  /* 0x0000000000007918 */ /* 0x000fc00000000000 */
[----:B------:R-:W-:-:S00]  /*0930*/  NOP ;  /* 0x0000000000007918 */ /* 0x000fc00000000000 */
[----:B------:R-:W-:-:S00]  /*0940*/  NOP ;  /* 0x0000000000007918 */ /* 0x000fc00000000000 */
[----:B------:R-:W-:-:S00]  /*0950*/  NOP ;  /* 0x0000000000007918 */ /* 0x000fc00000000000 */
[----:B------:R-:W-:-:S00]  /*0960*/  NOP ;  /* 0x0000000000007918 */ /* 0x000fc00000000000 */
[----:B------:R-:W-:-:S00]  /*0970*/  NOP ;  /* 0x0000000000007918 */ /* 0x000fc00000000000 */
.L_x_6:


//--------------------- .nv.global.init           --------------------------
	.section	.nv.global.init,"aw",@progbits
	.align	4
.nv.global.init:
	.type		__cudart_i2opi_f,@object
	.size		__cudart_i2opi_f,(.L_0 - __cudart_i2opi_f)
__cudart_i2opi_f:
        /*0000*/ 	.byte	0x41, 0x90, 0x43, 0x3c, 0x99, 0x95, 0x62, 0xdb, 0xc0, 0xdd, 0x34, 0xf5, 0xd1, 0x57, 0x27, 0xfc
        /*0010*/ 	.byte	0x29, 0x15, 0x44, 0x4e, 0x6e, 0x83, 0xf9, 0xa2
.L_0:


//--------------------- .nv.shared.reserved.0     --------------------------
	.section	.nv.shared.reserved.0,"aw",@nobits
	.weak		__nv_reservedSMEM_offset_0_alias
	.size		__nv_reservedSMEM_offset_0_alias, 0, 64
	.other		__nv_reservedSMEM_offset_0_alias,@"STO_CUDA_RESERVED_SHARED STV_DEFAULT"
__nv_reservedSMEM_offset_0_alias:
	.zero		0
	.zero		64


//--------------------- .nv.constant0._Z16diffusion_kernelPfif --------------------------
	.section	.nv.constant0._Z16diffusion_kernelPfif,"a",@progbits
	.sectionflags	@""
	.align	4
.nv.constant0._Z16diffusion_kernelPfif:
	.zero		912


//--------------------- SYMBOLS --------------------------

	.type		.nv.reservedSmem.offset0,@object
	.size		.nv.reservedSmem.offset0,0x4
